//
// Generated by NVIDIA NVVM Compiler
//
// Compiler Build ID: CL-36424714
// Cuda compilation tools, release 13.0, V13.0.88
// Based on NVVM 20.0.0
//

.version 9.0
.target sm_100
.address_size 64

	// .globl	lambda_14349

.visible .entry lambda_14349(
	.param .u64 .ptr .align 1 lambda_14349_param_0,
	.param .u64 .ptr .align 1 lambda_14349_param_1
)
.maxntid 128
{
	.reg .b32 	%r<11>;
	.reg .b32 	%f<2>;
	.reg .b64 	%rd<8>;

	ld.param.u64 	%rd1, [lambda_14349_param_0];
	ld.param.u64 	%rd2, [lambda_14349_param_1];
	cvta.to.global.u64 	%rd3, %rd1;
	cvta.to.global.u64 	%rd4, %rd2;
	mov.u32 	%r1, %tid.x;
	mov.u32 	%r2, %ntid.x;
	mov.u32 	%r3, %ctaid.x;
	mov.u32 	%r4, %tid.y;
	mov.u32 	%r5, %ntid.y;
	mov.u32 	%r6, %ctaid.y;
	mad.lo.s32 	%r7, %r2, %r3, %r1;
	mad.lo.s32 	%r8, %r5, %r6, %r4;
	shl.b32 	%r9, %r8, 12;
	add.s32 	%r10, %r9, %r7;
	mul.wide.u32 	%rd5, %r10, 4;
	add.s64 	%rd6, %rd3, %rd5;
	add.s64 	%rd7, %rd4, %rd5;
	ld.global.f32 	%f1, [%rd7];
	st.global.f32 	[%rd6], %f1;
	ret;

}
	// .globl	lambda_14462
.visible .entry lambda_14462(
	.param .u64 .ptr .align 1 lambda_14462_param_0,
	.param .u64 .ptr .align 1 lambda_14462_param_1
)
.maxntid 128
{
	.reg .b32 	%r<11>;
	.reg .b32 	%f<2>;
	.reg .b64 	%rd<8>;

	ld.param.u64 	%rd1, [lambda_14462_param_0];
	ld.param.u64 	%rd2, [lambda_14462_param_1];
	cvta.to.global.u64 	%rd3, %rd2;
	cvta.to.global.u64 	%rd4, %rd1;
	mov.u32 	%r1, %tid.x;
	mov.u32 	%r2, %ntid.x;
	mov.u32 	%r3, %ctaid.x;
	mov.u32 	%r4, %tid.y;
	mov.u32 	%r5, %ntid.y;
	mov.u32 	%r6, %ctaid.y;
	mad.lo.s32 	%r7, %r2, %r3, %r1;
	mad.lo.s32 	%r8, %r5, %r6, %r4;
	shl.b32 	%r9, %r8, 12;
	add.s32 	%r10, %r9, %r7;
	mul.wide.u32 	%rd5, %r10, 4;
	add.s64 	%rd6, %rd3, %rd5;
	add.s64 	%rd7, %rd4, %rd5;
	ld.global.f32 	%f1, [%rd7];
	st.global.f32 	[%rd6], %f1;
	ret;

}


// ===== COMPILED SASS (sm_100) =====

	.target	sm_100

	.elftype	@"ET_EXEC"


//--------------------- .note.nv.tkinfo           --------------------------
	.section	.note.nv.tkinfo,"",@"SHT_NOTE"
	.sectionflags	@"SHF_NOTE_NV_TKINFO"
	.tkinfo
        /*0018*/ 	.word	0x00000002
        /*0030*/ 	.string	""
        /*0030*/ 	.string	"ptxas"
        /*0030*/ 	.string	"Cuda compilation tools, release 13.0, V13.0.88"
        /*0030*/ 	.string	"Build cuda_13.0.r13.0/compiler.36424714_0"
        /*0030*/ 	.string	"-arch sm_100 -m 64 "



//--------------------- .note.nv.cuinfo           --------------------------
	.section	.note.nv.cuinfo,"",@"SHT_NOTE"
	.sectionflags	@"SHF_NOTE_NV_CUINFO"
        /*0018*/ 	.short	0x0002
        /*001a*/ 	.short	0x0064
        /*001c*/ 	.short	0x0082
	.zero		2


//--------------------- .nv.info                  --------------------------
	.section	.nv.info,"",@"SHT_CUDA_INFO"
	.align	4


	//----- nvinfo : EIATTR_REGCOUNT
	.align		4
        /*0000*/ 	.byte	0x04, 0x2f
        /*0002*/ 	.short	(.L_1 - .L_0)
	.align		4
.L_0:
        /*0004*/ 	.word	index@(lambda_14349)
        /*0008*/ 	.word	0x0000000a


	//----- nvinfo : EIATTR_FRAME_SIZE
	.align		4
.L_1:
        /*000c*/ 	.byte	0x04, 0x11
        /*000e*/ 	.short	(.L_3 - .L_2)
	.align		4
.L_2:
        /*0010*/ 	.word	index@(lambda_14349)
        /*0014*/ 	.word	0x00000000


	//----- nvinfo : EIATTR_REGCOUNT
	.align		4
.L_3:
        /*0018*/ 	.byte	0x04, 0x2f
        /*001a*/ 	.short	(.L_5 - .L_4)
	.align		4
.L_4:
        /*001c*/ 	.word	index@(lambda_14462)
        /*0020*/ 	.word	0x0000000a


	//----- nvinfo : EIATTR_FRAME_SIZE
	.align		4
.L_5:
        /*0024*/ 	.byte	0x04, 0x11
        /*0026*/ 	.short	(.L_7 - .L_6)
	.align		4
.L_6:
        /*0028*/ 	.word	index@(lambda_14462)
        /*002c*/ 	.word	0x00000000


	//----- nvinfo : EIATTR_MIN_STACK_SIZE
	.align		4
.L_7:
        /*0030*/ 	.byte	0x04, 0x12
        /*0032*/ 	.short	(.L_9 - .L_8)
	.align		4
.L_8:
        /*0034*/ 	.word	index@(lambda_14462)
        /*0038*/ 	.word	0x00000000


	//----- nvinfo : EIATTR_MIN_STACK_SIZE
	.align		4
.L_9:
        /*003c*/ 	.byte	0x04, 0x12
        /*003e*/ 	.short	(.L_11 - .L_10)
	.align		4
.L_10:
        /*0040*/ 	.word	index@(lambda_14349)
        /*0044*/ 	.word	0x00000000
.L_11:


//--------------------- .nv.compat                --------------------------
	.section	.nv.compat,"",@"SHT_CUDA_COMPAT_INFO"
	.align	4
        /*0000*/ 	.byte	0x02, 0x09, 0x00, 0x00, 0x02, 0x02, 0x01, 0x00, 0x02, 0x05, 0x05, 0x00, 0x03, 0x07, 0x01, 0x01
        /*0010*/ 	.byte	0x02, 0x03, 0x00, 0x00, 0x02, 0x06, 0x01, 0x00, 0x04, 0x0b, 0x08, 0x00, 0x09, 0x00, 0x00, 0x00
        /*0020*/ 	.byte	0x00, 0x00, 0x00, 0x00


//--------------------- .nv.info.lambda_14462     --------------------------
	.section	.nv.info.lambda_14462,"",@"SHT_CUDA_INFO"
	.sectionflags	@""
	.align	4


	//----- nvinfo : EIATTR_CUDA_API_VERSION
	.align		4
        /*0000*/ 	.byte	0x04, 0x37
        /*0002*/ 	.short	(.L_13 - .L_12)
.L_12:
        /*0004*/ 	.word	0x00000082


	//----- nvinfo : EIATTR_KPARAM_INFO
	.align		4
.L_13:
        /*0008*/ 	.byte	0x04, 0x17
        /*000a*/ 	.short	(.L_15 - .L_14)
.L_14:
        /*000c*/ 	.word	0x00000000
        /*0010*/ 	.short	0x0001
        /*0012*/ 	.short	0x0008
        /*0014*/ 	.byte	0x00, 0xf5, 0x21, 0x00


	//----- nvinfo : EIATTR_KPARAM_INFO
	.align		4
.L_15:
        /*0018*/ 	.byte	0x04, 0x17
        /*001a*/ 	.short	(.L_17 - .L_16)
.L_16:
        /*001c*/ 	.word	0x00000000
        /*0020*/ 	.short	0x0000
        /*0022*/ 	.short	0x0000
        /*0024*/ 	.byte	0x00, 0xf5, 0x21, 0x00


	//----- nvinfo : EIATTR_SPARSE_MMA_MASK
	.align		4
.L_17:
        /*0028*/ 	.byte	0x03, 0x50
        /*002a*/ 	.short	0x0000


	//----- nvinfo : EIATTR_MAXREG_COUNT
	.align		4
        /*002c*/ 	.byte	0x03, 0x1b
        /*002e*/ 	.short	0x00ff


	//----- nvinfo : EIATTR_MERCURY_ISA_VERSION
	.align		4
        /*0030*/ 	.byte	0x03, 0x5f
        /*0032*/ 	.short	0x0101


	//----- nvinfo : EIATTR_VRC_CTA_INIT_COUNT
	.align		4
        /*0034*/ 	.byte	0x02, 0x4a
	.zero		1
	.zero		1


	//----- nvinfo : EIATTR_EXIT_INSTR_OFFSETS
	.align		4
        /*0038*/ 	.byte	0x04, 0x1c
        /*003a*/ 	.short	(.L_19 - .L_18)


	//   ....[0]....
.L_18:
        /*003c*/ 	.word	0x00000110


	//----- nvinfo : EIATTR_MAX_THREADS
	.align		4
.L_19:
        /*0040*/ 	.byte	0x04, 0x05
        /*0042*/ 	.short	(.L_21 - .L_20)
.L_20:
        /*0044*/ 	.word	0x00000080
        /*0048*/ 	.word	0x00000001
        /*004c*/ 	.word	0x00000001


	//----- nvinfo : EIATTR_CBANK_PARAM_SIZE
	.align		4
.L_21:
        /*0050*/ 	.byte	0x03, 0x19
        /*0052*/ 	.short	0x0010


	//----- nvinfo : EIATTR_PARAM_CBANK
	.align		4
        /*0054*/ 	.byte	0x04, 0x0a
        /*0056*/ 	.short	(.L_23 - .L_22)
	.align		4
.L_22:
        /*0058*/ 	.word	index@(.nv.constant0.lambda_14462)
        /*005c*/ 	.short	0x0380
        /*005e*/ 	.short	0x0010


	//----- nvinfo : EIATTR_SW_WAR
	.align		4
.L_23:
        /*0060*/ 	.byte	0x04, 0x36
        /*0062*/ 	.short	(.L_25 - .L_24)
.L_24:
        /*0064*/ 	.word	0x00000008
.L_25:


//--------------------- .nv.info.lambda_14349     --------------------------
	.section	.nv.info.lambda_14349,"",@"SHT_CUDA_INFO"
	.sectionflags	@""
	.align	4


	//----- nvinfo : EIATTR_CUDA_API_VERSION
	.align		4
        /*0000*/ 	.byte	0x04, 0x37
        /*0002*/ 	.short	(.L_27 - .L_26)
.L_26:
        /*0004*/ 	.word	0x00000082


	//----- nvinfo : EIATTR_KPARAM_INFO
	.align		4
.L_27:
        /*0008*/ 	.byte	0x04, 0x17
        /*000a*/ 	.short	(.L_29 - .L_28)
.L_28:
        /*000c*/ 	.word	0x00000000
        /*0010*/ 	.short	0x0001
        /*0012*/ 	.short	0x0008
        /*0014*/ 	.byte	0x00, 0xf5, 0x21, 0x00


	//----- nvinfo : EIATTR_KPARAM_INFO
	.align		4
.L_29:
        /*0018*/ 	.byte	0x04, 0x17
        /*001a*/ 	.short	(.L_31 - .L_30)
.L_30:
        /*001c*/ 	.word	0x00000000
        /*0020*/ 	.short	0x0000
        /*0022*/ 	.short	0x0000
        /*0024*/ 	.byte	0x00, 0xf5, 0x21, 0x00


	//----- nvinfo : EIATTR_SPARSE_MMA_MASK
	.align		4
.L_31:
        /*0028*/ 	.byte	0x03, 0x50
        /*002a*/ 	.short	0x0000


	//----- nvinfo : EIATTR_MAXREG_COUNT
	.align		4
        /*002c*/ 	.byte	0x03, 0x1b
        /*002e*/ 	.short	0x00ff


	//----- nvinfo : EIATTR_MERCURY_ISA_VERSION
	.align		4
        /*0030*/ 	.byte	0x03, 0x5f
        /*0032*/ 	.short	0x0101


	//----- nvinfo : EIATTR_VRC_CTA_INIT_COUNT
	.align		4
        /*0034*/ 	.byte	0x02, 0x4a
	.zero		1
	.zero		1


	//----- nvinfo : EIATTR_EXIT_INSTR_OFFSETS
	.align		4
        /*0038*/ 	.byte	0x04, 0x1c
        /*003a*/ 	.short	(.L_33 - .L_32)


	//   ....[0]....
.L_32:
        /*003c*/ 	.word	0x00000110


	//----- nvinfo : EIATTR_MAX_THREADS
	.align		4
.L_33:
        /*0040*/ 	.byte	0x04, 0x05
        /*0042*/ 	.short	(.L_35 - .L_34)
.L_34:
        /*0044*/ 	.word	0x00000080
        /*0048*/ 	.word	0x00000001
        /*004c*/ 	.word	0x00000001


	//----- nvinfo : EIATTR_CBANK_PARAM_SIZE
	.align		4
.L_35:
        /*0050*/ 	.byte	0x03, 0x19
        /*0052*/ 	.short	0x0010


	//----- nvinfo : EIATTR_PARAM_CBANK
	.align		4
        /*0054*/ 	.byte	0x04, 0x0a
        /*0056*/ 	.short	(.L_37 - .L_36)
	.align		4
.L_36:
        /*0058*/ 	.word	index@(.nv.constant0.lambda_14349)
        /*005c*/ 	.short	0x0380
        /*005e*/ 	.short	0x0010


	//----- nvinfo : EIATTR_SW_WAR
	.align		4
.L_37:
        /*0060*/ 	.byte	0x04, 0x36
        /*0062*/ 	.short	(.L_39 - .L_38)
.L_38:
        /*0064*/ 	.word	0x00000008
.L_39:


//--------------------- .nv.callgraph             --------------------------
	.section	.nv.callgraph,"",@"SHT_CUDA_CALLGRAPH"
	.align	4
	.sectionentsize	8
	.align		4
        /*0000*/ 	.word	0x00000000
	.align		4
        /*0004*/ 	.word	0xffffffff
	.align		4
        /*0008*/ 	.word	0x00000000
	.align		4
        /*000c*/ 	.word	0xfffffffe
	.align		4
        /*0010*/ 	.word	0x00000000
	.align		4
        /*0014*/ 	.word	0xfffffffd
	.align		4
        /*0018*/ 	.word	0x00000000
	.align		4
        /*001c*/ 	.word	0xfffffffc


//--------------------- .text.lambda_14462        --------------------------
	.section	.text.lambda_14462,"ax",@progbits
	.align	128
        .global         lambda_14462
        .type           lambda_14462,@function
        .size           lambda_14462,(.L_x_2 - lambda_14462)
        .other          lambda_14462,@"STO_CUDA_ENTRY STV_DEFAULT"
lambda_14462:
.text.lambda_14462:
[----:B------:R-:W-:Y:S01]  /*0000*/  LDC R1, c[0x0][0x37c] ;  /* 0x0000df00ff017b82 */ /* 0x000fe20000000800 */
[----:B------:R-:W0:Y:S01]  /*0010*/  S2R R0, SR_TID.X ;  /* 0x0000000000007919 */ /* 0x000e220000002100 */
[----:B------:R-:W0:Y:S06]  /*0020*/  LDCU UR6, c[0x0][0x360] ;  /* 0x00006c00ff0677ac */ /* 0x000e2c0008000800 */
[----:B------:R-:W1:Y:S01]  /*0030*/  LDC.64 R4, c[0x0][0x380] ;  /* 0x0000e000ff047b82 */ /* 0x000e620000000a00 */
[----:B------:R-:W0:Y:S01]  /*0040*/  S2R R3, SR_CTAID.X ;  /* 0x0000000000037919 */ /* 0x000e220000002500 */
[----:B------:R-:W2:Y:S01]  /*0050*/  LDCU UR7, c[0x0][0x364] ;  /* 0x00006c80ff0777ac */ /* 0x000ea20008000800 */
[----:B------:R-:W2:Y:S01]  /*0060*/  S2R R2, SR_TID.Y ;  /* 0x0000000000027919 */ /* 0x000ea20000002200 */
[----:B------:R-:W3:Y:S01]  /*0070*/  LDCU.64 UR4, c[0x0][0x358] ;  /* 0x00006b00ff0477ac */ /* 0x000ee20008000a00 */
[----:B------:R-:W2:Y:S01]  /*0080*/  S2R R7, SR_CTAID.Y ;  /* 0x0000000000077919 */ /* 0x000ea20000002600 */
[----:B0-----:R-:W-:-:S02]  /*0090*/  IMAD R0, R3, UR6, R0 ;  /* 0x0000000603007c24 */ /* 0x001fc4000f8e0200 */
[----:B--2---:R-:W-:-:S05]  /*00a0*/  IMAD R3, R7, UR7, R2 ;  /* 0x0000000707037c24 */ /* 0x004fca000f8e0202 */
[----:B------:R-:W-:Y:S02]  /*00b0*/  LEA R7, R3, R0, 0xc ;  /* 0x0000000003077211 */ /* 0x000fe400078e60ff */
[----:B------:R-:W0:Y:S03]  /*00c0*/  LDC.64 R2, c[0x0][0x388] ;  /* 0x0000e200ff027b82 */ /* 0x000e260000000a00 */
[----:B-1----:R-:W-:-:S06]  /*00d0*/  IMAD.WIDE.U32 R4, R7, 0x4, R4 ;  /* 0x0000000407047825 */ /* 0x002fcc00078e0004 */
[----:B---3--:R-:W2:Y:S01]  /*00e0*/  LDG.E R5, desc[UR4][R4.64] ;  /* 0x0000000404057981 */ /* 0x008ea2000c1e1900 */
[----:B0-----:R-:W-:-:S05]  /*00f0*/  IMAD.WIDE.U32 R2, R7, 0x4, R2 ;  /* 0x0000000407027825 */ /* 0x001fca00078e0002 */
[----:B--2---:R-:W-:Y:S01]  /*0100*/  STG.E desc[UR4][R2.64], R5 ;  /* 0x0000000502007986 */ /* 0x004fe2000c101904 */
[----:B------:R-:W-:Y:S05]  /*0110*/  EXIT ;  /* 0x000000000000794d */ /* 0x000fea0003800000 */
.L_x_0:
[----:B------:R-:W-:-:S00]  /*0120*/  BRA `(.L_x_0) ;  /* 0xfffffffc00fc7947 */ /* 0x000fc0000383ffff */
[----:B------:R-:W-:-:S00]  /*0130*/  NOP ;  /* 0x0000000000007918 */ /* 0x000fc00000000000 */
        /* <DEDUP_REMOVED lines=12> */
.L_x_2:


//--------------------- .text.lambda_14349        --------------------------
	.section	.text.lambda_14349,"ax",@progbits
	.align	128
        .global         lambda_14349
        .type           lambda_14349,@function
        .size           lambda_14349,(.L_x_3 - lambda_14349)
        .other          lambda_14349,@"STO_CUDA_ENTRY STV_DEFAULT"
lambda_14349:
.text.lambda_14349:
        /* <DEDUP_REMOVED lines=18> */
.L_x_1:
        /* <DEDUP_REMOVED lines=14> */
.L_x_3:


//--------------------- .nv.shared.reserved.0     --------------------------
	.section	.nv.shared.reserved.0,"aw",@nobits
	.weak		__nv_reservedSMEM_offset_0_alias
	.size		__nv_reservedSMEM_offset_0_alias, 0, 64
	.other		__nv_reservedSMEM_offset_0_alias,@"STO_CUDA_RESERVED_SHARED STV_DEFAULT"
__nv_reservedSMEM_offset_0_alias:
	.zero		0
	.zero		64


//--------------------- .nv.constant0.lambda_14462 --------------------------
	.section	.nv.constant0.lambda_14462,"a",@progbits
	.sectionflags	@""
	.align	4
.nv.constant0.lambda_14462:
	.zero		912


//--------------------- .nv.constant0.lambda_14349 --------------------------
	.section	.nv.constant0.lambda_14349,"a",@progbits
	.sectionflags	@""
	.align	4
.nv.constant0.lambda_14349:
	.zero		912


//--------------------- SYMBOLS --------------------------

	.type		.nv.reservedSmem.offset0,@object
	.size		.nv.reservedSmem.offset0,0x4
